//
// Generated by NVIDIA NVVM Compiler
//
// Compiler Build ID: CL-36424714
// Cuda compilation tools, release 13.0, V13.0.88
// Based on NVVM 20.0.0
//

.version 9.0
.target sm_100
.address_size 64

	// .globl	_Z6getMinPiS_i

.visible .entry _Z6getMinPiS_i(
	.param .u64 .ptr .align 1 _Z6getMinPiS_i_param_0,
	.param .u64 .ptr .align 1 _Z6getMinPiS_i_param_1,
	.param .u32 _Z6getMinPiS_i_param_2
)
{
	.reg .pred 	%p<9>;
	.reg .b32 	%r<14>;
	.reg .b64 	%rd<11>;

	ld.param.u64 	%rd3, [_Z6getMinPiS_i_param_0];
	ld.param.u64 	%rd2, [_Z6getMinPiS_i_param_1];
	ld.param.u32 	%r8, [_Z6getMinPiS_i_param_2];
	cvta.to.global.u64 	%rd4, %rd3;
	mov.u32 	%r1, %tid.x;
	mov.u32 	%r2, %ctaid.x;
	mov.u32 	%r13, %ntid.x;
	mad.lo.s32 	%r4, %r2, %r13, %r1;
	setp.lt.s32 	%p1, %r4, %r8;
	mul.wide.s32 	%rd5, %r4, 4;
	add.s64 	%rd1, %rd4, %rd5;
	@%p1 bra 	$L__BB0_2;
	mov.b32 	%r9, 2147483647;
	st.global.u32 	[%rd1], %r9;
$L__BB0_2:
	bar.sync 	0;
	setp.lt.u32 	%p2, %r13, 2;
	@%p2 bra 	$L__BB0_7;
$L__BB0_3:
	mov.u32 	%r5, %r13;
	setp.gt.s32 	%p3, %r4, 262143;
	shr.u32 	%r13, %r5, 1;
	setp.ge.u32 	%p4, %r1, %r13;
	or.pred  	%p5, %p3, %p4;
	@%p5 bra 	$L__BB0_6;
	ld.global.u32 	%r10, [%rd1];
	shl.b32 	%r11, %r13, 2;
	cvt.u64.u32 	%rd6, %r11;
	add.s64 	%rd7, %rd1, %rd6;
	ld.global.u32 	%r7, [%rd7];
	setp.le.s32 	%p6, %r10, %r7;
	@%p6 bra 	$L__BB0_6;
	st.global.u32 	[%rd1], %r7;
$L__BB0_6:
	bar.sync 	0;
	setp.gt.u32 	%p7, %r5, 3;
	@%p7 bra 	$L__BB0_3;
$L__BB0_7:
	setp.ne.s32 	%p8, %r1, 0;
	@%p8 bra 	$L__BB0_9;
	ld.global.u32 	%r12, [%rd1];
	cvta.to.global.u64 	%rd8, %rd2;
	mul.wide.u32 	%rd9, %r2, 4;
	add.s64 	%rd10, %rd8, %rd9;
	st.global.u32 	[%rd10], %r12;
$L__BB0_9:
	ret;

}
	// .globl	_Z7getMin2Pi
.visible .entry _Z7getMin2Pi(
	.param .u64 .ptr .align 1 _Z7getMin2Pi_param_0
)
{
	.reg .pred 	%p<7>;
	.reg .b32 	%r<11>;
	.reg .b64 	%rd<7>;

	ld.param.u64 	%rd2, [_Z7getMin2Pi_param_0];
	mov.u32 	%r1, %tid.x;
	mov.u32 	%r7, %ctaid.x;
	mov.u32 	%r10, %ntid.x;
	mad.lo.s32 	%r3, %r7, %r10, %r1;
	setp.lt.u32 	%p1, %r10, 2;
	@%p1 bra 	$L__BB1_6;
	cvta.to.global.u64 	%rd3, %rd2;
	mul.wide.s32 	%rd4, %r3, 4;
	add.s64 	%rd1, %rd3, %rd4;
$L__BB1_2:
	mov.u32 	%r4, %r10;
	shr.u32 	%r10, %r4, 1;
	setp.ge.s32 	%p2, %r3, %r10;
	setp.ge.u32 	%p3, %r1, %r10;
	or.pred  	%p4, %p2, %p3;
	@%p4 bra 	$L__BB1_5;
	ld.global.u32 	%r8, [%rd1];
	shl.b32 	%r9, %r10, 2;
	cvt.u64.u32 	%rd5, %r9;
	add.s64 	%rd6, %rd1, %rd5;
	ld.global.u32 	%r6, [%rd6];
	setp.le.s32 	%p5, %r8, %r6;
	@%p5 bra 	$L__BB1_5;
	st.global.u32 	[%rd1], %r6;
$L__BB1_5:
	bar.sync 	0;
	setp.gt.u32 	%p6, %r4, 3;
	@%p6 bra 	$L__BB1_2;
$L__BB1_6:
	ret;

}
	// .globl	_Z10last_digitiPiS_
.visible .entry _Z10last_digitiPiS_(
	.param .u32 _Z10last_digitiPiS__param_0,
	.param .u64 .ptr .align 1 _Z10last_digitiPiS__param_1,
	.param .u64 .ptr .align 1 _Z10last_digitiPiS__param_2
)
{
	.reg .pred 	%p<7>;
	.reg .b32 	%r<66>;
	.reg .b64 	%rd<18>;

	ld.param.u32 	%r12, [_Z10last_digitiPiS__param_0];
	ld.param.u64 	%rd3, [_Z10last_digitiPiS__param_1];
	ld.param.u64 	%rd4, [_Z10last_digitiPiS__param_2];
	cvta.to.global.u64 	%rd1, %rd4;
	cvta.to.global.u64 	%rd2, %rd3;
	mov.u32 	%r13, %ctaid.x;
	mov.u32 	%r14, %ntid.x;
	mov.u32 	%r15, %tid.x;
	mad.lo.s32 	%r64, %r13, %r14, %r15;
	mov.u32 	%r16, %nctaid.x;
	mul.lo.s32 	%r2, %r14, %r16;
	setp.ge.s32 	%p1, %r64, %r12;
	@%p1 bra 	$L__BB2_7;
	add.s32 	%r17, %r64, %r2;
	max.s32 	%r18, %r12, %r17;
	setp.lt.s32 	%p2, %r17, %r12;
	selp.u32 	%r19, 1, 0, %p2;
	add.s32 	%r20, %r17, %r19;
	sub.s32 	%r21, %r18, %r20;
	div.u32 	%r22, %r21, %r2;
	add.s32 	%r3, %r22, %r19;
	and.b32  	%r23, %r3, 3;
	setp.eq.s32 	%p3, %r23, 3;
	@%p3 bra 	$L__BB2_4;
	add.s32 	%r24, %r3, 1;
	and.b32  	%r25, %r24, 3;
	neg.s32 	%r62, %r25;
$L__BB2_3:
	.pragma "nounroll";
	mul.wide.s32 	%rd5, %r64, 4;
	add.s64 	%rd6, %rd1, %rd5;
	add.s64 	%rd7, %rd2, %rd5;
	ld.global.u32 	%r26, [%rd7];
	mul.hi.s32 	%r27, %r26, 1717986919;
	shr.u32 	%r28, %r27, 31;
	shr.s32 	%r29, %r27, 2;
	add.s32 	%r30, %r29, %r28;
	mul.lo.s32 	%r31, %r30, 10;
	sub.s32 	%r32, %r26, %r31;
	st.global.u32 	[%rd6], %r32;
	add.s32 	%r64, %r64, %r2;
	add.s32 	%r62, %r62, 1;
	setp.ne.s32 	%p4, %r62, 0;
	@%p4 bra 	$L__BB2_3;
$L__BB2_4:
	setp.lt.u32 	%p5, %r3, 3;
	@%p5 bra 	$L__BB2_7;
	mul.wide.s32 	%rd11, %r2, 4;
	shl.b32 	%r61, %r2, 2;
$L__BB2_6:
	mul.wide.s32 	%rd8, %r64, 4;
	add.s64 	%rd9, %rd2, %rd8;
	ld.global.u32 	%r33, [%rd9];
	mul.hi.s32 	%r34, %r33, 1717986919;
	shr.u32 	%r35, %r34, 31;
	shr.s32 	%r36, %r34, 2;
	add.s32 	%r37, %r36, %r35;
	mul.lo.s32 	%r38, %r37, 10;
	sub.s32 	%r39, %r33, %r38;
	add.s64 	%rd10, %rd1, %rd8;
	st.global.u32 	[%rd10], %r39;
	add.s64 	%rd12, %rd9, %rd11;
	ld.global.u32 	%r40, [%rd12];
	mul.hi.s32 	%r41, %r40, 1717986919;
	shr.u32 	%r42, %r41, 31;
	shr.s32 	%r43, %r41, 2;
	add.s32 	%r44, %r43, %r42;
	mul.lo.s32 	%r45, %r44, 10;
	sub.s32 	%r46, %r40, %r45;
	add.s64 	%rd13, %rd10, %rd11;
	st.global.u32 	[%rd13], %r46;
	add.s64 	%rd14, %rd12, %rd11;
	ld.global.u32 	%r47, [%rd14];
	mul.hi.s32 	%r48, %r47, 1717986919;
	shr.u32 	%r49, %r48, 31;
	shr.s32 	%r50, %r48, 2;
	add.s32 	%r51, %r50, %r49;
	mul.lo.s32 	%r52, %r51, 10;
	sub.s32 	%r53, %r47, %r52;
	add.s64 	%rd15, %rd13, %rd11;
	st.global.u32 	[%rd15], %r53;
	add.s64 	%rd16, %rd14, %rd11;
	ld.global.u32 	%r54, [%rd16];
	mul.hi.s32 	%r55, %r54, 1717986919;
	shr.u32 	%r56, %r55, 31;
	shr.s32 	%r57, %r55, 2;
	add.s32 	%r58, %r57, %r56;
	mul.lo.s32 	%r59, %r58, 10;
	sub.s32 	%r60, %r54, %r59;
	add.s64 	%rd17, %rd15, %rd11;
	st.global.u32 	[%rd17], %r60;
	add.s32 	%r64, %r61, %r64;
	setp.lt.s32 	%p6, %r64, %r12;
	@%p6 bra 	$L__BB2_6;
$L__BB2_7:
	ret;

}


// ===== COMPILED SASS (sm_100) =====

	.target	sm_100

	.elftype	@"ET_EXEC"


//--------------------- .note.nv.tkinfo           --------------------------
	.section	.note.nv.tkinfo,"",@"SHT_NOTE"
	.sectionflags	@"SHF_NOTE_NV_TKINFO"
	.tkinfo
        /*0018*/ 	.word	0x00000002
        /*0030*/ 	.string	""
        /*0030*/ 	.string	"ptxas"
        /*0030*/ 	.string	"Cuda compilation tools, release 13.0, V13.0.88"
        /*0030*/ 	.string	"Build cuda_13.0.r13.0/compiler.36424714_0"
        /*0030*/ 	.string	"-arch sm_100 -m 64 "



//--------------------- .note.nv.cuinfo           --------------------------
	.section	.note.nv.cuinfo,"",@"SHT_NOTE"
	.sectionflags	@"SHF_NOTE_NV_CUINFO"
        /*0018*/ 	.short	0x0002
        /*001a*/ 	.short	0x0064
        /*001c*/ 	.short	0x0082
	.zero		2


//--------------------- .nv.info                  --------------------------
	.section	.nv.info,"",@"SHT_CUDA_INFO"
	.align	4


	//----- nvinfo : EIATTR_REGCOUNT
	.align		4
        /*0000*/ 	.byte	0x04, 0x2f
        /*0002*/ 	.short	(.L_1 - .L_0)
	.align		4
.L_0:
        /*0004*/ 	.word	index@(_Z6getMinPiS_i)
        /*0008*/ 	.word	0x0000000e


	//----- nvinfo : EIATTR_FRAME_SIZE
	.align		4
.L_1:
        /*000c*/ 	.byte	0x04, 0x11
        /*000e*/ 	.short	(.L_3 - .L_2)
	.align		4
.L_2:
        /*0010*/ 	.word	index@(_Z6getMinPiS_i)
        /*0014*/ 	.word	0x00000000


	//----- nvinfo : EIATTR_REGCOUNT
	.align		4
.L_3:
        /*0018*/ 	.byte	0x04, 0x2f
        /*001a*/ 	.short	(.L_5 - .L_4)
	.align		4
.L_4:
        /*001c*/ 	.word	index@(_Z7getMin2Pi)
        /*0020*/ 	.word	0x0000000c


	//----- nvinfo : EIATTR_FRAME_SIZE
	.align		4
.L_5:
        /*0024*/ 	.byte	0x04, 0x11
        /*0026*/ 	.short	(.L_7 - .L_6)
	.align		4
.L_6:
        /*0028*/ 	.word	index@(_Z7getMin2Pi)
        /*002c*/ 	.word	0x00000000


	//----- nvinfo : EIATTR_REGCOUNT
	.align		4
.L_7:
        /*0030*/ 	.byte	0x04, 0x2f
        /*0032*/ 	.short	(.L_9 - .L_8)
	.align		4
.L_8:
        /*0034*/ 	.word	index@(_Z10last_digitiPiS_)
        /*0038*/ 	.word	0x00000016


	//----- nvinfo : EIATTR_FRAME_SIZE
	.align		4
.L_9:
        /*003c*/ 	.byte	0x04, 0x11
        /*003e*/ 	.short	(.L_11 - .L_10)
	.align		4
.L_10:
        /*0040*/ 	.word	index@(_Z10last_digitiPiS_)
        /*0044*/ 	.word	0x00000000


	//----- nvinfo : EIATTR_MIN_STACK_SIZE
	.align		4
.L_11:
        /*0048*/ 	.byte	0x04, 0x12
        /*004a*/ 	.short	(.L_13 - .L_12)
	.align		4
.L_12:
        /*004c*/ 	.word	index@(_Z10last_digitiPiS_)
        /*0050*/ 	.word	0x00000000


	//----- nvinfo : EIATTR_MIN_STACK_SIZE
	.align		4
.L_13:
        /*0054*/ 	.byte	0x04, 0x12
        /*0056*/ 	.short	(.L_15 - .L_14)
	.align		4
.L_14:
        /*0058*/ 	.word	index@(_Z7getMin2Pi)
        /*005c*/ 	.word	0x00000000


	//----- nvinfo : EIATTR_MIN_STACK_SIZE
	.align		4
.L_15:
        /*0060*/ 	.byte	0x04, 0x12
        /*0062*/ 	.short	(.L_17 - .L_16)
	.align		4
.L_16:
        /*0064*/ 	.word	index@(_Z6getMinPiS_i)
        /*0068*/ 	.word	0x00000000
.L_17:


//--------------------- .nv.compat                --------------------------
	.section	.nv.compat,"",@"SHT_CUDA_COMPAT_INFO"
	.align	4
        /*0000*/ 	.byte	0x02, 0x09, 0x00, 0x00, 0x02, 0x02, 0x01, 0x00, 0x02, 0x05, 0x05, 0x00, 0x03, 0x07, 0x01, 0x01
        /*0010*/ 	.byte	0x02, 0x03, 0x00, 0x00, 0x02, 0x06, 0x01, 0x00, 0x04, 0x0b, 0x08, 0x00, 0x09, 0x00, 0x00, 0x00
        /*0020*/ 	.byte	0x00, 0x00, 0x00, 0x00


//--------------------- .nv.info._Z10last_digitiPiS_ --------------------------
	.section	.nv.info._Z10last_digitiPiS_,"",@"SHT_CUDA_INFO"
	.sectionflags	@""
	.align	4


	//----- nvinfo : EIATTR_CUDA_API_VERSION
	.align		4
        /*0000*/ 	.byte	0x04, 0x37
        /*0002*/ 	.short	(.L_19 - .L_18)
.L_18:
        /*0004*/ 	.word	0x00000082


	//----- nvinfo : EIATTR_KPARAM_INFO
	.align		4
.L_19:
        /*0008*/ 	.byte	0x04, 0x17
        /*000a*/ 	.short	(.L_21 - .L_20)
.L_20:
        /*000c*/ 	.word	0x00000000
        /*0010*/ 	.short	0x0002
        /*0012*/ 	.short	0x0010
        /*0014*/ 	.byte	0x00, 0xf5, 0x21, 0x00


	//----- nvinfo : EIATTR_KPARAM_INFO
	.align		4
.L_21:
        /*0018*/ 	.byte	0x04, 0x17
        /*001a*/ 	.short	(.L_23 - .L_22)
.L_22:
        /*001c*/ 	.word	0x00000000
        /*0020*/ 	.short	0x0001
        /*0022*/ 	.short	0x0008
        /*0024*/ 	.byte	0x00, 0xf5, 0x21, 0x00


	//----- nvinfo : EIATTR_KPARAM_INFO
	.align		4
.L_23:
        /*0028*/ 	.byte	0x04, 0x17
        /*002a*/ 	.short	(.L_25 - .L_24)
.L_24:
        /*002c*/ 	.word	0x00000000
        /*0030*/ 	.short	0x0000
        /*0032*/ 	.short	0x0000
        /*0034*/ 	.byte	0x00, 0xf0, 0x11, 0x00


	//----- nvinfo : EIATTR_SPARSE_MMA_MASK
	.align		4
.L_25:
        /*0038*/ 	.byte	0x03, 0x50
        /*003a*/ 	.short	0x0000


	//----- nvinfo : EIATTR_MAXREG_COUNT
	.align		4
        /*003c*/ 	.byte	0x03, 0x1b
        /*003e*/ 	.short	0x00ff


	//----- nvinfo : EIATTR_MERCURY_ISA_VERSION
	.align		4
        /*0040*/ 	.byte	0x03, 0x5f
        /*0042*/ 	.short	0x0101


	//----- nvinfo : EIATTR_VRC_CTA_INIT_COUNT
	.align		4
        /*0044*/ 	.byte	0x02, 0x4a
	.zero		1
	.zero		1


	//----- nvinfo : EIATTR_EXIT_INSTR_OFFSETS
	.align		4
        /*0048*/ 	.byte	0x04, 0x1c
        /*004a*/ 	.short	(.L_27 - .L_26)


	//   ....[0]....
.L_26:
        /*004c*/ 	.word	0x00000090


	//   ....[1]....
        /*0050*/ 	.word	0x000003c0


	//   ....[2]....
        /*0054*/ 	.word	0x00000600


	//----- nvinfo : EIATTR_CRS_STACK_SIZE
	.align		4
.L_27:
        /*0058*/ 	.byte	0x04, 0x1e
        /*005a*/ 	.short	(.L_29 - .L_28)
.L_28:
        /*005c*/ 	.word	0x00000000


	//----- nvinfo : EIATTR_CBANK_PARAM_SIZE
	.align		4
.L_29:
        /*0060*/ 	.byte	0x03, 0x19
        /*0062*/ 	.short	0x0018


	//----- nvinfo : EIATTR_PARAM_CBANK
	.align		4
        /*0064*/ 	.byte	0x04, 0x0a
        /*0066*/ 	.short	(.L_31 - .L_30)
	.align		4
.L_30:
        /*0068*/ 	.word	index@(.nv.constant0._Z10last_digitiPiS_)
        /*006c*/ 	.short	0x0380
        /*006e*/ 	.short	0x0018


	//----- nvinfo : EIATTR_SW_WAR
	.align		4
.L_31:
        /*0070*/ 	.byte	0x04, 0x36
        /*0072*/ 	.short	(.L_33 - .L_32)
.L_32:
        /*0074*/ 	.word	0x00000008
.L_33:


//--------------------- .nv.info._Z7getMin2Pi     --------------------------
	.section	.nv.info._Z7getMin2Pi,"",@"SHT_CUDA_INFO"
	.sectionflags	@""
	.align	4


	//----- nvinfo : EIATTR_CUDA_API_VERSION
	.align		4
        /*0000*/ 	.byte	0x04, 0x37
        /*0002*/ 	.short	(.L_35 - .L_34)
.L_34:
        /*0004*/ 	.word	0x00000082


	//----- nvinfo : EIATTR_KPARAM_INFO
	.align		4
.L_35:
        /*0008*/ 	.byte	0x04, 0x17
        /*000a*/ 	.short	(.L_37 - .L_36)
.L_36:
        /*000c*/ 	.word	0x00000000
        /*0010*/ 	.short	0x0000
        /*0012*/ 	.short	0x0000
        /*0014*/ 	.byte	0x00, 0xf5, 0x21, 0x00


	//----- nvinfo : EIATTR_SPARSE_MMA_MASK
	.align		4
.L_37:
        /*0018*/ 	.byte	0x03, 0x50
        /*001a*/ 	.short	0x0000


	//----- nvinfo : EIATTR_MAXREG_COUNT
	.align		4
        /*001c*/ 	.byte	0x03, 0x1b
        /*001e*/ 	.short	0x00ff


	//----- nvinfo : EIATTR_NUM_BARRIERS
	.align		4
        /*0020*/ 	.byte	0x02, 0x4c
        /*0022*/ 	.byte	0x01
	.zero		1


	//----- nvinfo : EIATTR_MERCURY_ISA_VERSION
	.align		4
        /*0024*/ 	.byte	0x03, 0x5f
        /*0026*/ 	.short	0x0101


	//----- nvinfo : EIATTR_VRC_CTA_INIT_COUNT
	.align		4
        /*0028*/ 	.byte	0x02, 0x4a
	.zero		1
	.zero		1


	//----- nvinfo : EIATTR_EXIT_INSTR_OFFSETS
	.align		4
        /*002c*/ 	.byte	0x04, 0x1c
        /*002e*/ 	.short	(.L_39 - .L_38)


	//   ....[0]....
.L_38:
        /*0030*/ 	.word	0x00000030


	//   ....[1]....
        /*0034*/ 	.word	0x000001a0


	//----- nvinfo : EIATTR_CRS_STACK_SIZE
	.align		4
.L_39:
        /*0038*/ 	.byte	0x04, 0x1e
        /*003a*/ 	.short	(.L_41 - .L_40)
.L_40:
        /*003c*/ 	.word	0x00000000


	//----- nvinfo : EIATTR_CBANK_PARAM_SIZE
	.align		4
.L_41:
        /*0040*/ 	.byte	0x03, 0x19
        /*0042*/ 	.short	0x0008


	//----- nvinfo : EIATTR_PARAM_CBANK
	.align		4
        /*0044*/ 	.byte	0x04, 0x0a
        /*0046*/ 	.short	(.L_43 - .L_42)
	.align		4
.L_42:
        /*0048*/ 	.word	index@(.nv.constant0._Z7getMin2Pi)
        /*004c*/ 	.short	0x0380
        /*004e*/ 	.short	0x0008


	//----- nvinfo : EIATTR_SW_WAR
	.align		4
.L_43:
        /*0050*/ 	.byte	0x04, 0x36
        /*0052*/ 	.short	(.L_45 - .L_44)
.L_44:
        /*0054*/ 	.word	0x00000008
.L_45:


//--------------------- .nv.info._Z6getMinPiS_i   --------------------------
	.section	.nv.info._Z6getMinPiS_i,"",@"SHT_CUDA_INFO"
	.sectionflags	@""
	.align	4


	//----- nvinfo : EIATTR_CUDA_API_VERSION
	.align		4
        /*0000*/ 	.byte	0x04, 0x37
        /*0002*/ 	.short	(.L_47 - .L_46)
.L_46:
        /*0004*/ 	.word	0x00000082


	//----- nvinfo : EIATTR_KPARAM_INFO
	.align		4
.L_47:
        /*0008*/ 	.byte	0x04, 0x17
        /*000a*/ 	.short	(.L_49 - .L_48)
.L_48:
        /*000c*/ 	.word	0x00000000
        /*0010*/ 	.short	0x0002
        /*0012*/ 	.short	0x0010
        /*0014*/ 	.byte	0x00, 0xf0, 0x11, 0x00


	//----- nvinfo : EIATTR_KPARAM_INFO
	.align		4
.L_49:
        /*0018*/ 	.byte	0x04, 0x17
        /*001a*/ 	.short	(.L_51 - .L_50)
.L_50:
        /*001c*/ 	.word	0x00000000
        /*0020*/ 	.short	0x0001
        /*0022*/ 	.short	0x0008
        /*0024*/ 	.byte	0x00, 0xf5, 0x21, 0x00


	//----- nvinfo : EIATTR_KPARAM_INFO
	.align		4
.L_51:
        /*0028*/ 	.byte	0x04, 0x17
        /*002a*/ 	.short	(.L_53 - .L_52)
.L_52:
        /*002c*/ 	.word	0x00000000
        /*0030*/ 	.short	0x0000
        /*0032*/ 	.short	0x0000
        /*0034*/ 	.byte	0x00, 0xf5, 0x21, 0x00


	//----- nvinfo : EIATTR_SPARSE_MMA_MASK
	.align		4
.L_53:
        /*0038*/ 	.byte	0x03, 0x50
        /*003a*/ 	.short	0x0000


	//----- nvinfo : EIATTR_MAXREG_COUNT
	.align		4
        /*003c*/ 	.byte	0x03, 0x1b
        /*003e*/ 	.short	0x00ff


	//----- nvinfo : EIATTR_NUM_BARRIERS
	.align		4
        /*0040*/ 	.byte	0x02, 0x4c
        /*0042*/ 	.byte	0x01
	.zero		1


	//----- nvinfo : EIATTR_MERCURY_ISA_VERSION
	.align		4
        /*0044*/ 	.byte	0x03, 0x5f
        /*0046*/ 	.short	0x0101


	//----- nvinfo : EIATTR_VRC_CTA_INIT_COUNT
	.align		4
        /*0048*/ 	.byte	0x02, 0x4a
	.zero		1
	.zero		1


	//----- nvinfo : EIATTR_EXIT_INSTR_OFFSETS
	.align		4
        /*004c*/ 	.byte	0x04, 0x1c
        /*004e*/ 	.short	(.L_55 - .L_54)


	//   ....[0]....
.L_54:
        /*0050*/ 	.word	0x00000210


	//   ....[1]....
        /*0054*/ 	.word	0x00000260


	//----- nvinfo : EIATTR_CRS_STACK_SIZE
	.align		4
.L_55:
        /*0058*/ 	.byte	0x04, 0x1e
        /*005a*/ 	.short	(.L_57 - .L_56)
.L_56:
        /*005c*/ 	.word	0x00000000


	//----- nvinfo : EIATTR_CBANK_PARAM_SIZE
	.align		4
.L_57:
        /*0060*/ 	.byte	0x03, 0x19
        /*0062*/ 	.short	0x0014


	//----- nvinfo : EIATTR_PARAM_CBANK
	.align		4
        /*0064*/ 	.byte	0x04, 0x0a
        /*0066*/ 	.short	(.L_59 - .L_58)
	.align		4
.L_58:
        /*0068*/ 	.word	index@(.nv.constant0._Z6getMinPiS_i)
        /*006c*/ 	.short	0x0380
        /*006e*/ 	.short	0x0014


	//----- nvinfo : EIATTR_SW_WAR
	.align		4
.L_59:
        /*0070*/ 	.byte	0x04, 0x36
        /*0072*/ 	.short	(.L_61 - .L_60)
.L_60:
        /*0074*/ 	.word	0x00000008
.L_61:


//--------------------- .nv.callgraph             --------------------------
	.section	.nv.callgraph,"",@"SHT_CUDA_CALLGRAPH"
	.align	4
	.sectionentsize	8
	.align		4
        /*0000*/ 	.word	0x00000000
	.align		4
        /*0004*/ 	.word	0xffffffff
	.align		4
        /*0008*/ 	.word	0x00000000
	.align		4
        /*000c*/ 	.word	0xfffffffe
	.align		4
        /*0010*/ 	.word	0x00000000
	.align		4
        /*0014*/ 	.word	0xfffffffd
	.align		4
        /*0018*/ 	.word	0x00000000
	.align		4
        /*001c*/ 	.word	0xfffffffc


//--------------------- .text._Z10last_digitiPiS_ --------------------------
	.section	.text._Z10last_digitiPiS_,"ax",@progbits
	.align	128
        .global         _Z10last_digitiPiS_
        .type           _Z10last_digitiPiS_,@function
        .size           _Z10last_digitiPiS_,(.L_x_14 - _Z10last_digitiPiS_)
        .other          _Z10last_digitiPiS_,@"STO_CUDA_ENTRY STV_DEFAULT"
_Z10last_digitiPiS_:
.text._Z10last_digitiPiS_:
[----:B------:R-:W-:Y:S01]  /*0000*/  LDC R1, c[0x0][0x37c] ;  /* 0x0000df00ff017b82 */ /* 0x000fe20000000800 */
[----:B------:R-:W0:Y:S07]  /*0010*/  S2R R7, SR_TID.X ;  /* 0x0000000000077919 */ /* 0x000e2e0000002100 */
[----:B------:R-:W0:Y:S01]  /*0020*/  S2UR UR4, SR_CTAID.X ;  /* 0x00000000000479c3 */ /* 0x000e220000002500 */
[----:B------:R-:W1:Y:S07]  /*0030*/  LDCU UR6, c[0x0][0x380] ;  /* 0x00007000ff0677ac */ /* 0x000e6e0008000800 */
[----:B------:R-:W0:Y:S01]  /*0040*/  LDC R0, c[0x0][0x360] ;  /* 0x0000d800ff007b82 */ /* 0x000e220000000800 */
[----:B------:R-:W2:Y:S01]  /*0050*/  LDCU UR5, c[0x0][0x370] ;  /* 0x00006e00ff0577ac */ /* 0x000ea20008000800 */
[----:B0-----:R-:W-:-:S02]  /*0060*/  IMAD R7, R0, UR4, R7 ;  /* 0x0000000400077c24 */ /* 0x001fc4000f8e0207 */
[----:B--2---:R-:W-:-:S03]  /*0070*/  IMAD R0, R0, UR5, RZ ;  /* 0x0000000500007c24 */ /* 0x004fc6000f8e02ff */
[----:B-1----:R-:W-:-:S13]  /*0080*/  ISETP.GE.AND P0, PT, R7, UR6, PT ;  /* 0x0000000607007c0c */ /* 0x002fda000bf06270 */
[----:B------:R-:W-:Y:S05]  /*0090*/  @P0 EXIT ;  /* 0x000000000000094d */ /* 0x000fea0003800000 */
[----:B------:R-:W0:Y:S01]  /*00a0*/  I2F.U32.RP R8, R0 ;  /* 0x0000000000087306 */ /* 0x000e220000209000 */
[C---:B------:R-:W-:Y:S01]  /*00b0*/  IADD3 R4, PT, PT, R0.reuse, R7, RZ ;  /* 0x0000000700047210 */ /* 0x040fe20007ffe0ff */
[----:B------:R-:W-:Y:S01]  /*00c0*/  IMAD.MOV R9, RZ, RZ, -R0 ;  /* 0x000000ffff097224 */ /* 0x000fe200078e0a00 */
[----:B------:R-:W-:Y:S01]  /*00d0*/  ISETP.NE.U32.AND P2, PT, R0, RZ, PT ;  /* 0x000000ff0000720c */ /* 0x000fe20003f45070 */
[----:B------:R-:W1:Y:S01]  /*00e0*/  LDCU.64 UR4, c[0x0][0x358] ;  /* 0x00006b00ff0477ac */ /* 0x000e620008000a00 */
[C---:B------:R-:W-:Y:S01]  /*00f0*/  ISETP.GE.AND P0, PT, R4.reuse, UR6, PT ;  /* 0x0000000604007c0c */ /* 0x040fe2000bf06270 */
[----:B------:R-:W-:Y:S01]  /*0100*/  BSSY.RECONVERGENT B0, `(.L_x_0) ;  /* 0x000002b000007945 */ /* 0x000fe20003800200 */
[----:B------:R-:W-:Y:S02]  /*0110*/  VIMNMX R5, PT, PT, R4, UR6, !PT ;  /* 0x0000000604057c48 */ /* 0x000fe4000ffe0100 */
[----:B------:R-:W-:-:S04]  /*0120*/  SEL R6, RZ, 0x1, P0 ;  /* 0x00000001ff067807 */ /* 0x000fc80000000000 */
[----:B------:R-:W-:Y:S01]  /*0130*/  IADD3 R5, PT, PT, R5, -R4, -R6 ;  /* 0x8000000405057210 */ /* 0x000fe20007ffe806 */
[----:B0-----:R-:W0:Y:S02]  /*0140*/  MUFU.RCP R8, R8 ;  /* 0x0000000800087308 */ /* 0x001e240000001000 */
[----:B0-----:R-:W-:-:S06]  /*0150*/  IADD3 R2, PT, PT, R8, 0xffffffe, RZ ;  /* 0x0ffffffe08027810 */ /* 0x001fcc0007ffe0ff */
[----:B------:R0:W2:Y:S02]  /*0160*/  F2I.FTZ.U32.TRUNC.NTZ R3, R2 ;  /* 0x0000000200037305 */ /* 0x0000a4000021f000 */
[----:B0-----:R-:W-:Y:S02]  /*0170*/  IMAD.MOV.U32 R2, RZ, RZ, RZ ;  /* 0x000000ffff027224 */ /* 0x001fe400078e00ff */
[----:B--2---:R-:W-:-:S04]  /*0180*/  IMAD R9, R9, R3, RZ ;  /* 0x0000000309097224 */ /* 0x004fc800078e02ff */
[----:B------:R-:W-:-:S06]  /*0190*/  IMAD.HI.U32 R8, R3, R9, R2 ;  /* 0x0000000903087227 */ /* 0x000fcc00078e0002 */
[----:B------:R-:W-:-:S05]  /*01a0*/  IMAD.HI.U32 R9, R8, R5, RZ ;  /* 0x0000000508097227 */ /* 0x000fca00078e00ff */
[----:B------:R-:W-:-:S05]  /*01b0*/  IADD3 R2, PT, PT, -R9, RZ, RZ ;  /* 0x000000ff09027210 */ /* 0x000fca0007ffe1ff */
[----:B------:R-:W-:Y:S02]  /*01c0*/  IMAD R5, R0, R2, R5 ;  /* 0x0000000200057224 */ /* 0x000fe400078e0205 */
[----:B------:R-:W0:Y:S03]  /*01d0*/  LDC.64 R2, c[0x0][0x388] ;  /* 0x0000e200ff027b82 */ /* 0x000e260000000a00 */
[----:B------:R-:W-:-:S13]  /*01e0*/  ISETP.GE.U32.AND P0, PT, R5, R0, PT ;  /* 0x000000000500720c */ /* 0x000fda0003f06070 */
[----:B------:R-:W-:Y:S01]  /*01f0*/  @P0 IMAD.IADD R5, R5, 0x1, -R0 ;  /* 0x0000000105050824 */ /* 0x000fe200078e0a00 */
[----:B------:R-:W-:-:S04]  /*0200*/  @P0 IADD3 R9, PT, PT, R9, 0x1, RZ ;  /* 0x0000000109090810 */ /* 0x000fc80007ffe0ff */
[-C--:B------:R-:W-:Y:S02]  /*0210*/  ISETP.GE.U32.AND P1, PT, R5, R0.reuse, PT ;  /* 0x000000000500720c */ /* 0x080fe40003f26070 */
[----:B------:R-:W2:Y:S11]  /*0220*/  LDC.64 R4, c[0x0][0x390] ;  /* 0x0000e400ff047b82 */ /* 0x000eb60000000a00 */
[----:B------:R-:W-:Y:S01]  /*0230*/  @P1 VIADD R9, R9, 0x1 ;  /* 0x0000000109091836 */ /* 0x000fe20000000000 */
[----:B------:R-:W-:-:S04]  /*0240*/  @!P2 LOP3.LUT R9, RZ, R0, RZ, 0x33, !PT ;  /* 0x00000000ff09a212 */ /* 0x000fc800078e33ff */
[----:B------:R-:W-:-:S04]  /*0250*/  IADD3 R6, PT, PT, R6, R9, RZ ;  /* 0x0000000906067210 */ /* 0x000fc80007ffe0ff */
[C---:B------:R-:W-:Y:S02]  /*0260*/  LOP3.LUT R8, R6.reuse, 0x3, RZ, 0xc0, !PT ;  /* 0x0000000306087812 */ /* 0x040fe400078ec0ff */
[----:B------:R-:W-:Y:S02]  /*0270*/  ISETP.GE.U32.AND P1, PT, R6, 0x3, PT ;  /* 0x000000030600780c */ /* 0x000fe40003f26070 */
[----:B------:R-:W-:-:S13]  /*0280*/  ISETP.NE.AND P0, PT, R8, 0x3, PT ;  /* 0x000000030800780c */ /* 0x000fda0003f05270 */
[----:B01----:R-:W-:Y:S05]  /*0290*/  @!P0 BRA `(.L_x_1) ;  /* 0x0000000000448947 */ /* 0x003fea0003800000 */
[----:B------:R-:W0:Y:S01]  /*02a0*/  LDC.64 R8, c[0x0][0x390] ;  /* 0x0000e400ff087b82 */ /* 0x000e220000000a00 */
[----:B------:R-:W-:-:S05]  /*02b0*/  VIADD R6, R6, 0x1 ;  /* 0x0000000106067836 */ /* 0x000fca0000000000 */
[----:B------:R-:W-:Y:S02]  /*02c0*/  LOP3.LUT R6, R6, 0x3, RZ, 0xc0, !PT ;  /* 0x0000000306067812 */ /* 0x000fe400078ec0ff */
[----:B------:R-:W1:Y:S02]  /*02d0*/  LDC.64 R10, c[0x0][0x388] ;  /* 0x0000e200ff0a7b82 */ /* 0x000e640000000a00 */
[----:B------:R-:W-:-:S07]  /*02e0*/  IADD3 R6, PT, PT, -R6, RZ, RZ ;  /* 0x000000ff06067210 */ /* 0x000fce0007ffe1ff */
.L_x_2:
[----:B-1----:R-:W-:-:S06]  /*02f0*/  IMAD.WIDE R14, R7, 0x4, R10 ;  /* 0x00000004070e7825 */ /* 0x002fcc00078e020a */
[----:B---3--:R-:W3:Y:S01]  /*0300*/  LDG.E R14, desc[UR4][R14.64] ;  /* 0x000000040e0e7981 */ /* 0x008ee2000c1e1900 */
[----:B------:R-:W-:-:S05]  /*0310*/  VIADD R6, R6, 0x1 ;  /* 0x0000000106067836 */ /* 0x000fca0000000000 */
[----:B------:R-:W-:Y:S01]  /*0320*/  ISETP.NE.AND P0, PT, R6, RZ, PT ;  /* 0x000000ff0600720c */ /* 0x000fe20003f05270 */
[----:B---3--:R-:W-:-:S05]  /*0330*/  IMAD.HI R12, R14, 0x66666667, RZ ;  /* 0x666666670e0c7827 */ /* 0x008fca00078e02ff */
[----:B------:R-:W-:-:S04]  /*0340*/  SHF.R.U32.HI R13, RZ, 0x1f, R12 ;  /* 0x0000001fff0d7819 */ /* 0x000fc8000001160c */
[----:B------:R-:W-:Y:S01]  /*0350*/  LEA.HI.SX32 R17, R12, R13, 0x1e ;  /* 0x0000000d0c117211 */ /* 0x000fe200078ff2ff */
[----:B0-----:R-:W-:Y:S01]  /*0360*/  IMAD.WIDE R12, R7, 0x4, R8 ;  /* 0x00000004070c7825 */ /* 0x001fe200078e0208 */
[----:B------:R-:W-:-:S03]  /*0370*/  IADD3 R7, PT, PT, R0, R7, RZ ;  /* 0x0000000700077210 */ /* 0x000fc60007ffe0ff */
[----:B------:R-:W-:-:S05]  /*0380*/  IMAD R17, R17, -0xa, R14 ;  /* 0xfffffff611117824 */ /* 0x000fca00078e020e */
[----:B------:R3:W-:Y:S01]  /*0390*/  STG.E desc[UR4][R12.64], R17 ;  /* 0x000000110c007986 */ /* 0x0007e2000c101904 */
[----:B------:R-:W-:Y:S05]  /*03a0*/  @P0 BRA `(.L_x_2) ;  /* 0xfffffffc00d00947 */ /* 0x000fea000383ffff */
.L_x_1:
[----:B------:R-:W-:Y:S05]  /*03b0*/  BSYNC.RECONVERGENT B0 ;  /* 0x0000000000007941 */ /* 0x000fea0003800200 */
.L_x_0:
[----:B------:R-:W-:Y:S05]  /*03c0*/  @!P1 EXIT ;  /* 0x000000000000994d */ /* 0x000fea0003800000 */
.L_x_3:
[----:B0-----:R-:W-:-:S05]  /*03d0*/  IMAD.WIDE R10, R7, 0x4, R2 ;  /* 0x00000004070a7825 */ /* 0x001fca00078e0202 */
[----:B------:R-:W4:Y:S01]  /*03e0*/  LDG.E R6, desc[UR4][R10.64] ;  /* 0x000000040a067981 */ /* 0x000f22000c1e1900 */
[----:B--2---:R-:W-:-:S04]  /*03f0*/  IMAD.WIDE R14, R7, 0x4, R4 ;  /* 0x00000004070e7825 */ /* 0x004fc800078e0204 */
[----:B----4-:R-:W-:-:S05]  /*0400*/  IMAD.HI R8, R6, 0x66666667, RZ ;  /* 0x6666666706087827 */ /* 0x010fca00078e02ff */
[----:B------:R-:W-:-:S04]  /*0410*/  SHF.R.U32.HI R9, RZ, 0x1f, R8 ;  /* 0x0000001fff097819 */ /* 0x000fc80000011608 */
[----:B------:R-:W-:-:S05]  /*0420*/  LEA.HI.SX32 R9, R8, R9, 0x1e ;  /* 0x0000000908097211 */ /* 0x000fca00078ff2ff */
[----:B---3--:R-:W-:Y:S02]  /*0430*/  IMAD R17, R9, -0xa, R6 ;  /* 0xfffffff609117824 */ /* 0x008fe400078e0206 */
[----:B------:R-:W-:-:S03]  /*0440*/  IMAD.WIDE R8, R0, 0x4, R10 ;  /* 0x0000000400087825 */ /* 0x000fc600078e020a */
[----:B------:R0:W-:Y:S04]  /*0450*/  STG.E desc[UR4][R14.64], R17 ;  /* 0x000000110e007986 */ /* 0x0001e8000c101904 */
[----:B------:R-:W2:Y:S01]  /*0460*/  LDG.E R6, desc[UR4][R8.64] ;  /* 0x0000000408067981 */ /* 0x000ea2000c1e1900 */
[----:B------:R-:W-:-:S04]  /*0470*/  IMAD.WIDE R10, R0, 0x4, R14 ;  /* 0x00000004000a7825 */ /* 0x000fc800078e020e */
[----:B--2---:R-:W-:-:S05]  /*0480*/  IMAD.HI R12, R6, 0x66666667, RZ ;  /* 0x66666667060c7827 */ /* 0x004fca00078e02ff */
[----:B------:R-:W-:-:S04]  /*0490*/  SHF.R.U32.HI R13, RZ, 0x1f, R12 ;  /* 0x0000001fff0d7819 */ /* 0x000fc8000001160c */
[----:B------:R-:W-:-:S05]  /*04a0*/  LEA.HI.SX32 R13, R12, R13, 0x1e ;  /* 0x0000000d0c0d7211 */ /* 0x000fca00078ff2ff */
[----:B------:R-:W-:Y:S02]  /*04b0*/  IMAD R19, R13, -0xa, R6 ;  /* 0xfffffff60d137824 */ /* 0x000fe400078e0206 */
[----:B------:R-:W-:-:S03]  /*04c0*/  IMAD.WIDE R12, R0, 0x4, R8 ;  /* 0x00000004000c7825 */ /* 0x000fc600078e0208 */
[----:B------:R1:W-:Y:S04]  /*04d0*/  STG.E desc[UR4][R10.64], R19 ;  /* 0x000000130a007986 */ /* 0x0003e8000c101904 */
[----:B------:R-:W2:Y:S01]  /*04e0*/  LDG.E R6, desc[UR4][R12.64] ;  /* 0x000000040c067981 */ /* 0x000ea2000c1e1900 */
[----:B------:R-:W-:-:S04]  /*04f0*/  IMAD.WIDE R8, R0, 0x4, R10 ;  /* 0x0000000400087825 */ /* 0x000fc800078e020a */
[----:B--2---:R-:W-:-:S05]  /*0500*/  IMAD.HI R16, R6, 0x66666667, RZ ;  /* 0x6666666706107827 */ /* 0x004fca00078e02ff */
[----:B0-----:R-:W-:-:S04]  /*0510*/  SHF.R.U32.HI R15, RZ, 0x1f, R16 ;  /* 0x0000001fff0f7819 */ /* 0x001fc80000011610 */
[----:B------:R-:W-:-:S05]  /*0520*/  LEA.HI.SX32 R15, R16, R15, 0x1e ;  /* 0x0000000f100f7211 */ /* 0x000fca00078ff2ff */
[----:B------:R-:W-:Y:S02]  /*0530*/  IMAD R17, R15, -0xa, R6 ;  /* 0xfffffff60f117824 */ /* 0x000fe400078e0206 */
[----:B------:R-:W-:-:S03]  /*0540*/  IMAD.WIDE R14, R0, 0x4, R12 ;  /* 0x00000004000e7825 */ /* 0x000fc600078e020c */
[----:B------:R0:W-:Y:S04]  /*0550*/  STG.E desc[UR4][R8.64], R17 ;  /* 0x0000001108007986 */ /* 0x0001e8000c101904 */
[----:B------:R-:W2:Y:S01]  /*0560*/  LDG.E R14, desc[UR4][R14.64] ;  /* 0x000000040e0e7981 */ /* 0x000ea2000c1e1900 */
[----:B------:R-:W-:-:S04]  /*0570*/  LEA R7, R0, R7, 0x2 ;  /* 0x0000000700077211 */ /* 0x000fc800078e10ff */
[----:B------:R-:W-:Y:S01]  /*0580*/  ISETP.GE.AND P0, PT, R7, UR6, PT ;  /* 0x0000000607007c0c */ /* 0x000fe2000bf06270 */
[----:B--2---:R-:W-:-:S05]  /*0590*/  IMAD.HI R6, R14, 0x66666667, RZ ;  /* 0x666666670e067827 */ /* 0x004fca00078e02ff */
[----:B-1----:R-:W-:-:S04]  /*05a0*/  SHF.R.U32.HI R11, RZ, 0x1f, R6 ;  /* 0x0000001fff0b7819 */ /* 0x002fc80000011606 */
[----:B------:R-:W-:Y:S01]  /*05b0*/  LEA.HI.SX32 R13, R6, R11, 0x1e ;  /* 0x0000000b060d7211 */ /* 0x000fe200078ff2ff */
[----:B------:R-:W-:-:S04]  /*05c0*/  IMAD.WIDE R10, R0, 0x4, R8 ;  /* 0x00000004000a7825 */ /* 0x000fc800078e0208 */
[----:B------:R-:W-:-:S05]  /*05d0*/  IMAD R13, R13, -0xa, R14 ;  /* 0xfffffff60d0d7824 */ /* 0x000fca00078e020e */
[----:B------:R0:W-:Y:S01]  /*05e0*/  STG.E desc[UR4][R10.64], R13 ;  /* 0x0000000d0a007986 */ /* 0x0001e2000c101904 */
[----:B------:R-:W-:Y:S05]  /*05f0*/  @!P0 BRA `(.L_x_3) ;  /* 0xfffffffc00748947 */ /* 0x000fea000383ffff */
[----:B------:R-:W-:Y:S05]  /*0600*/  EXIT ;  /* 0x000000000000794d */ /* 0x000fea0003800000 */
.L_x_4:
[----:B------:R-:W-:-:S00]  /*0610*/  BRA `(.L_x_4) ;  /* 0xfffffffc00fc7947 */ /* 0x000fc0000383ffff */
[----:B------:R-:W-:-:S00]  /*0620*/  NOP ;  /* 0x0000000000007918 */ /* 0x000fc00000000000 */
        /* <DEDUP_REMOVED lines=13> */
.L_x_14:


//--------------------- .text._Z7getMin2Pi        --------------------------
	.section	.text._Z7getMin2Pi,"ax",@progbits
	.align	128
        .global         _Z7getMin2Pi
        .type           _Z7getMin2Pi,@function
        .size           _Z7getMin2Pi,(.L_x_15 - _Z7getMin2Pi)
        .other          _Z7getMin2Pi,@"STO_CUDA_ENTRY STV_DEFAULT"
_Z7getMin2Pi:
.text._Z7getMin2Pi:
[----:B------:R-:W-:Y:S08]  /*0000*/  LDC R1, c[0x0][0x37c] ;  /* 0x0000df00ff017b82 */ /* 0x000ff00000000800 */
[----:B------:R-:W0:Y:S02]  /*0010*/  LDC R0, c[0x0][0x360] ;  /* 0x0000d800ff007b82 */ /* 0x000e240000000800 */
[----:B0-----:R-:W-:-:S13]  /*0020*/  ISETP.GE.U32.AND P0, PT, R0, 0x2, PT ;  /* 0x000000020000780c */ /* 0x001fda0003f06070 */
[----:B------:R-:W-:Y:S05]  /*0030*/  @!P0 EXIT ;  /* 0x000000000000894d */ /* 0x000fea0003800000 */
[----:B------:R-:W0:Y:S01]  /*0040*/  S2R R9, SR_TID.X ;  /* 0x0000000000097919 */ /* 0x000e220000002100 */
[----:B------:R-:W0:Y:S01]  /*0050*/  S2UR UR4, SR_CTAID.X ;  /* 0x00000000000479c3 */ /* 0x000e220000002500 */
[----:B------:R-:W1:Y:S07]  /*0060*/  LDCU.64 UR6, c[0x0][0x358] ;  /* 0x00006b00ff0677ac */ /* 0x000e6e0008000a00 */
[----:B------:R-:W2:Y:S01]  /*0070*/  LDC.64 R2, c[0x0][0x380] ;  /* 0x0000e000ff027b82 */ /* 0x000ea20000000a00 */
[----:B0-----:R-:W-:-:S04]  /*0080*/  IMAD R7, R0, UR4, R9 ;  /* 0x0000000400077c24 */ /* 0x001fc8000f8e0209 */
[----:B-12---:R-:W-:-:S07]  /*0090*/  IMAD.WIDE R2, R7, 0x4, R2 ;  /* 0x0000000407027825 */ /* 0x006fce00078e0202 */
.L_x_7:
[--C-:B------:R-:W-:Y:S01]  /*00a0*/  IMAD.MOV.U32 R8, RZ, RZ, R0.reuse ;  /* 0x000000ffff087224 */ /* 0x100fe200078e0000 */
[----:B------:R-:W-:Y:S01]  /*00b0*/  SHF.R.U32.HI R0, RZ, 0x1, R0 ;  /* 0x00000001ff007819 */ /* 0x000fe20000011600 */
[----:B------:R-:W-:Y:S03]  /*00c0*/  BSSY.RECONVERGENT B0, `(.L_x_5) ;  /* 0x000000a000007945 */ /* 0x000fe60003800200 */
[----:B------:R-:W-:-:S04]  /*00d0*/  ISETP.GE.U32.AND P0, PT, R9, R0, PT ;  /* 0x000000000900720c */ /* 0x000fc80003f06070 */
[----:B------:R-:W-:-:S13]  /*00e0*/  ISETP.GE.OR P0, PT, R7, R0, P0 ;  /* 0x000000000700720c */ /* 0x000fda0000706670 */
[----:B0-----:R-:W-:Y:S05]  /*00f0*/  @P0 BRA `(.L_x_6) ;  /* 0x0000000000180947 */ /* 0x001fea0003800000 */
[----:B------:R-:W-:Y:S01]  /*0100*/  LEA R4, P0, R0, R2, 0x2 ;  /* 0x0000000200047211 */ /* 0x000fe200078010ff */
[----:B------:R-:W2:Y:S04]  /*0110*/  LDG.E R6, desc[UR6][R2.64] ;  /* 0x0000000602067981 */ /* 0x000ea8000c1e1900 */
[----:B------:R-:W-:-:S06]  /*0120*/  IMAD.X R5, RZ, RZ, R3, P0 ;  /* 0x000000ffff057224 */ /* 0x000fcc00000e0603 */
[----:B------:R-:W2:Y:S02]  /*0130*/  LDG.E R5, desc[UR6][R4.64] ;  /* 0x0000000604057981 */ /* 0x000ea4000c1e1900 */
[----:B--2---:R-:W-:-:S13]  /*0140*/  ISETP.GT.AND P0, PT, R6, R5, PT ;  /* 0x000000050600720c */ /* 0x004fda0003f04270 */
[----:B------:R0:W-:Y:S02]  /*0150*/  @P0 STG.E desc[UR6][R2.64], R5 ;  /* 0x0000000502000986 */ /* 0x0001e4000c101906 */
.L_x_6:
[----:B------:R-:W-:Y:S05]  /*0160*/  BSYNC.RECONVERGENT B0 ;  /* 0x0000000000007941 */ /* 0x000fea0003800200 */
.L_x_5:
[----:B------:R-:W-:Y:S01]  /*0170*/  BAR.SYNC.DEFER_BLOCKING 0x0 ;  /* 0x0000000000007b1d */ /* 0x000fe20000010000 */
[----:B------:R-:W-:-:S13]  /*0180*/  ISETP.GT.U32.AND P0, PT, R8, 0x3, PT ;  /* 0x000000030800780c */ /* 0x000fda0003f04070 */
[----:B------:R-:W-:Y:S05]  /*0190*/  @P0 BRA `(.L_x_7) ;  /* 0xfffffffc00c00947 */ /* 0x000fea000383ffff */
[----:B------:R-:W-:Y:S05]  /*01a0*/  EXIT ;  /* 0x000000000000794d */ /* 0x000fea0003800000 */
.L_x_8:
        /* <DEDUP_REMOVED lines=13> */
.L_x_15:


//--------------------- .text._Z6getMinPiS_i      --------------------------
	.section	.text._Z6getMinPiS_i,"ax",@progbits
	.align	128
        .global         _Z6getMinPiS_i
        .type           _Z6getMinPiS_i,@function
        .size           _Z6getMinPiS_i,(.L_x_16 - _Z6getMinPiS_i)
        .other          _Z6getMinPiS_i,@"STO_CUDA_ENTRY STV_DEFAULT"
_Z6getMinPiS_i:
.text._Z6getMinPiS_i:
[----:B------:R-:W-:Y:S01]  /*0000*/  LDC R1, c[0x0][0x37c] ;  /* 0x0000df00ff017b82 */ /* 0x000fe20000000800 */
[----:B------:R-:W0:Y:S01]  /*0010*/  S2R R6, SR_TID.X ;  /* 0x0000000000067919 */ /* 0x000e220000002100 */
[----:B------:R-:W1:Y:S06]  /*0020*/  LDCU UR6, c[0x0][0x360] ;  /* 0x00006c00ff0677ac */ /* 0x000e6c0008000800 */
[----:B------:R-:W2:Y:S01]  /*0030*/  LDC.64 R2, c[0x0][0x380] ;  /* 0x0000e000ff027b82 */ /* 0x000ea20000000a00 */
[----:B------:R-:W0:Y:S01]  /*0040*/  S2R R11, SR_CTAID.X ;  /* 0x00000000000b7919 */ /* 0x000e220000002500 */
[----:B------:R-:W3:Y:S01]  /*0050*/  LDCU UR7, c[0x0][0x390] ;  /* 0x00007200ff0777ac */ /* 0x000ee20008000800 */
[----:B------:R-:W4:Y:S01]  /*0060*/  LDCU.64 UR4, c[0x0][0x358] ;  /* 0x00006b00ff0477ac */ /* 0x000f220008000a00 */
[----:B-1----:R-:W-:-:S02]  /*0070*/  IMAD.U32 R9, RZ, RZ, UR6 ;  /* 0x00000006ff097e24 */ /* 0x002fc4000f8e00ff */
[----:B0-----:R-:W-:-:S04]  /*0080*/  IMAD R7, R11, UR6, R6 ;  /* 0x000000060b077c24 */ /* 0x001fc8000f8e0206 */
[C---:B--2---:R-:W-:Y:S01]  /*0090*/  IMAD.WIDE R2, R7.reuse, 0x4, R2 ;  /* 0x0000000407027825 */ /* 0x044fe200078e0202 */
[----:B---3--:R-:W-:-:S13]  /*00a0*/  ISETP.GE.AND P0, PT, R7, UR7, PT ;  /* 0x0000000707007c0c */ /* 0x008fda000bf06270 */
[----:B------:R-:W-:-:S05]  /*00b0*/  @P0 IMAD.MOV.U32 R5, RZ, RZ, 0x7fffffff ;  /* 0x7fffffffff050424 */ /* 0x000fca00078e00ff */
[----:B----4-:R0:W-:Y:S01]  /*00c0*/  @P0 STG.E desc[UR4][R2.64], R5 ;  /* 0x0000000502000986 */ /* 0x0101e2000c101904 */
[----:B------:R-:W-:Y:S01]  /*00d0*/  BAR.SYNC.DEFER_BLOCKING 0x0 ;  /* 0x0000000000007b1d */ /* 0x000fe20000010000 */
[----:B------:R-:W-:-:S13]  /*00e0*/  ISETP.GE.U32.AND P0, PT, R9, 0x2, PT ;  /* 0x000000020900780c */ /* 0x000fda0003f06070 */
[----:B0-----:R-:W-:Y:S05]  /*00f0*/  @!P0 BRA `(.L_x_9) ;  /* 0x0000000000408947 */ /* 0x001fea0003800000 */
.L_x_12:
[--C-:B------:R-:W-:Y:S01]  /*0100*/  IMAD.MOV.U32 R8, RZ, RZ, R9.reuse ;  /* 0x000000ffff087224 */ /* 0x100fe200078e0009 */
[----:B------:R-:W-:Y:S01]  /*0110*/  SHF.R.U32.HI R9, RZ, 0x1, R9 ;  /* 0x00000001ff097819 */ /* 0x000fe20000011609 */
[----:B------:R-:W-:Y:S03]  /*0120*/  BSSY.RECONVERGENT B0, `(.L_x_10) ;  /* 0x000000a000007945 */ /* 0x000fe60003800200 */
[----:B------:R-:W-:-:S04]  /*0130*/  ISETP.GE.U32.AND P0, PT, R6, R9, PT ;  /* 0x000000090600720c */ /* 0x000fc80003f06070 */
[----:B------:R-:W-:-:S13]  /*0140*/  ISETP.GT.OR P0, PT, R7, 0x3ffff, P0 ;  /* 0x0003ffff0700780c */ /* 0x000fda0000704670 */
[----:B0-----:R-:W-:Y:S05]  /*0150*/  @P0 BRA `(.L_x_11) ;  /* 0x0000000000180947 */ /* 0x001fea0003800000 */
[----:B------:R-:W-:Y:S01]  /*0160*/  LEA R4, P0, R9, R2, 0x2 ;  /* 0x0000000209047211 */ /* 0x000fe200078010ff */
[----:B------:R-:W2:Y:S04]  /*0170*/  LDG.E R0, desc[UR4][R2.64] ;  /* 0x0000000402007981 */ /* 0x000ea8000c1e1900 */
[----:B------:R-:W-:-:S06]  /*0180*/  IMAD.X R5, RZ, RZ, R3, P0 ;  /* 0x000000ffff057224 */ /* 0x000fcc00000e0603 */
[----:B------:R-:W2:Y:S02]  /*0190*/  LDG.E R5, desc[UR4][R4.64] ;  /* 0x0000000404057981 */ /* 0x000ea4000c1e1900 */
[----:B--2---:R-:W-:-:S13]  /*01a0*/  ISETP.GT.AND P0, PT, R0, R5, PT ;  /* 0x000000050000720c */ /* 0x004fda0003f04270 */
[----:B------:R0:W-:Y:S02]  /*01b0*/  @P0 STG.E desc[UR4][R2.64], R5 ;  /* 0x0000000502000986 */ /* 0x0001e4000c101904 */
.L_x_11:
[----:B------:R-:W-:Y:S05]  /*01c0*/  BSYNC.RECONVERGENT B0 ;  /* 0x0000000000007941 */ /* 0x000fea0003800200 */
.L_x_10:
[----:B------:R-:W-:Y:S01]  /*01d0*/  BAR.SYNC.DEFER_BLOCKING 0x0 ;  /* 0x0000000000007b1d */ /* 0x000fe20000010000 */
[----:B------:R-:W-:-:S13]  /*01e0*/  ISETP.GT.U32.AND P0, PT, R8, 0x3, PT ;  /* 0x000000030800780c */ /* 0x000fda0003f04070 */
[----:B------:R-:W-:Y:S05]  /*01f0*/  @P0 BRA `(.L_x_12) ;  /* 0xfffffffc00c00947 */ /* 0x000fea000383ffff */
.L_x_9:
[----:B------:R-:W-:-:S13]  /*0200*/  ISETP.NE.AND P0, PT, R6, RZ, PT ;  /* 0x000000ff0600720c */ /* 0x000fda0003f05270 */
[----:B------:R-:W-:Y:S05]  /*0210*/  @P0 EXIT ;  /* 0x000000000000094d */ /* 0x000fea0003800000 */
[----:B0-----:R-:W2:Y:S01]  /*0220*/  LDG.E R3, desc[UR4][R2.64] ;  /* 0x0000000402037981 */ /* 0x001ea2000c1e1900 */
[----:B------:R-:W0:Y:S02]  /*0230*/  LDC.64 R4, c[0x0][0x388] ;  /* 0x0000e200ff047b82 */ /* 0x000e240000000a00 */
[----:B0-----:R-:W-:-:S05]  /*0240*/  IMAD.WIDE.U32 R4, R11, 0x4, R4 ;  /* 0x000000040b047825 */ /* 0x001fca00078e0004 */
[----:B--2---:R-:W-:Y:S01]  /*0250*/  STG.E desc[UR4][R4.64], R3 ;  /* 0x0000000304007986 */ /* 0x004fe2000c101904 */
[----:B------:R-:W-:Y:S05]  /*0260*/  EXIT ;  /* 0x000000000000794d */ /* 0x000fea0003800000 */
.L_x_13:
        /* <DEDUP_REMOVED lines=9> */
.L_x_16:


//--------------------- .nv.shared.reserved.0     --------------------------
	.section	.nv.shared.reserved.0,"aw",@nobits
	.weak		__nv_reservedSMEM_offset_0_alias
	.size		__nv_reservedSMEM_offset_0_alias, 0, 64
	.other		__nv_reservedSMEM_offset_0_alias,@"STO_CUDA_RESERVED_SHARED STV_DEFAULT"
__nv_reservedSMEM_offset_0_alias:
	.zero		0
	.zero		64


//--------------------- .nv.constant0._Z10last_digitiPiS_ --------------------------
	.section	.nv.constant0._Z10last_digitiPiS_,"a",@progbits
	.sectionflags	@""
	.align	4
.nv.constant0._Z10last_digitiPiS_:
	.zero		920


//--------------------- .nv.constant0._Z7getMin2Pi --------------------------
	.section	.nv.constant0._Z7getMin2Pi,"a",@progbits
	.sectionflags	@""
	.align	4
.nv.constant0._Z7getMin2Pi:
	.zero		904


//--------------------- .nv.constant0._Z6getMinPiS_i --------------------------
	.section	.nv.constant0._Z6getMinPiS_i,"a",@progbits
	.sectionflags	@""
	.align	4
.nv.constant0._Z6getMinPiS_i:
	.zero		916


//--------------------- SYMBOLS --------------------------

	.type		.nv.reservedSmem.offset0,@object
	.size		.nv.reservedSmem.offset0,0x4
